	.headerflags	@"EF_CUDA_TEXMODE_UNIFIED EF_CUDA_64BIT_ADDRESS EF_CUDA_ACCELERATORS EF_CUDA_SM90 EF_CUDA_VIRTUAL_SM(EF_CUDA_SM90)"
	.elftype	@"ET_EXEC"


//--------------------- .nv.info                  --------------------------
	.section	.nv.info,"",@"SHT_CUDA_INFO"
	.align	4


	//----- nvinfo : EIATTR_REGCOUNT
	.align		4
        /*0000*/ 	.byte	0x04, 0x2f
        /*0002*/ 	.short	(.L_3 - .L_2)
	.align		4
.L_2:
        /*0004*/ 	.word	index@(triton_poi_fused__native_batch_norm_legit_no_training_add_convolution_relu_10)
        /*0008*/ 	.word	0x00000024


	//----- nvinfo : EIATTR_MIN_STACK_SIZE
	.align		4
.L_3:
        /*000c*/ 	.byte	0x04, 0x12
        /*000e*/ 	.short	(.L_5 - .L_4)
	.align		4
.L_4:
        /*0010*/ 	.word	index@(triton_poi_fused__native_batch_norm_legit_no_training_add_convolution_relu_10)
        /*0014*/ 	.word	0x00000000


	//----- nvinfo : EIATTR_FRAME_SIZE
	.align		4
.L_5:
        /*0018*/ 	.byte	0x04, 0x11
        /*001a*/ 	.short	(.L_7 - .L_6)
	.align		4
.L_6:
        /*001c*/ 	.word	index@(triton_poi_fused__native_batch_norm_legit_no_training_add_convolution_relu_10)
        /*0020*/ 	.word	0x00000000


	//----- nvinfo : EIATTR_MIN_STACK_SIZE
	.align		4
.L_7:
        /*0024*/ 	.byte	0x04, 0x12
        /*0026*/ 	.short	(.L_9 - .L_8)
	.align		4
.L_8:
        /*0028*/ 	.word	index@(triton_poi_fused__native_batch_norm_legit_no_training_add_convolution_relu_10)
        /*002c*/ 	.word	0x00000000
.L_9:


//--------------------- .nv.info.triton_poi_fused__native_batch_norm_legit_no_training_add_convolution_relu_10 --------------------------
	.section	.nv.info.triton_poi_fused__native_batch_norm_legit_no_training_add_convolution_relu_10,"",@"SHT_CUDA_INFO"
	.sectionflags	@""
	.align	4


	//----- nvinfo : EIATTR_CUDA_API_VERSION
	.align		4
        /*0000*/ 	.byte	0x04, 0x37
        /*0002*/ 	.short	(.L_11 - .L_10)
.L_10:
        /*0004*/ 	.word	0x0000007c


	//----- nvinfo : EIATTR_KPARAM_INFO
	.align		4
.L_11:
        /*0008*/ 	.byte	0x04, 0x17
        /*000a*/ 	.short	(.L_13 - .L_12)
.L_12:
        /*000c*/ 	.word	0x00000000
        /*0010*/ 	.short	0x000d
        /*0012*/ 	.short	0x0068
        /*0014*/ 	.byte	0x00, 0xf0, 0x11, 0x00


	//----- nvinfo : EIATTR_KPARAM_INFO
	.align		4
.L_13:
        /*0018*/ 	.byte	0x04, 0x17
        /*001a*/ 	.short	(.L_15 - .L_14)
.L_14:
        /*001c*/ 	.word	0x00000000
        /*0020*/ 	.short	0x000c
        /*0022*/ 	.short	0x0060
        /*0024*/ 	.byte	0x00, 0xf4, 0x21, 0x00


	//----- nvinfo : EIATTR_KPARAM_INFO
	.align		4
.L_15:
        /*0028*/ 	.byte	0x04, 0x17
        /*002a*/ 	.short	(.L_17 - .L_16)
.L_16:
        /*002c*/ 	.word	0x00000000
        /*0030*/ 	.short	0x000b
        /*0032*/ 	.short	0x0058
        /*0034*/ 	.byte	0x00, 0xf4, 0x21, 0x00


	//----- nvinfo : EIATTR_KPARAM_INFO
	.align		4
.L_17:
        /*0038*/ 	.byte	0x04, 0x17
        /*003a*/ 	.short	(.L_19 - .L_18)
.L_18:
        /*003c*/ 	.word	0x00000000
        /*0040*/ 	.short	0x000a
        /*0042*/ 	.short	0x0050
        /*0044*/ 	.byte	0x00, 0xf4, 0x21, 0x00


	//----- nvinfo : EIATTR_KPARAM_INFO
	.align		4
.L_19:
        /*0048*/ 	.byte	0x04, 0x17
        /*004a*/ 	.short	(.L_21 - .L_20)
.L_20:
        /*004c*/ 	.word	0x00000000
        /*0050*/ 	.short	0x0009
        /*0052*/ 	.short	0x0048
        /*0054*/ 	.byte	0x00, 0xf4, 0x21, 0x00


	//----- nvinfo : EIATTR_KPARAM_INFO
	.align		4
.L_21:
        /*0058*/ 	.byte	0x04, 0x17
        /*005a*/ 	.short	(.L_23 - .L_22)
.L_22:
        /*005c*/ 	.word	0x00000000
        /*0060*/ 	.short	0x0008
        /*0062*/ 	.short	0x0040
        /*0064*/ 	.byte	0x00, 0xf4, 0x21, 0x00


	//----- nvinfo : EIATTR_KPARAM_INFO
	.align		4
.L_23:
        /*0068*/ 	.byte	0x04, 0x17
        /*006a*/ 	.short	(.L_25 - .L_24)
.L_24:
        /*006c*/ 	.word	0x00000000
        /*0070*/ 	.short	0x0007
        /*0072*/ 	.short	0x0038
        /*0074*/ 	.byte	0x00, 0xf4, 0x21, 0x00


	//----- nvinfo : EIATTR_KPARAM_INFO
	.align		4
.L_25:
        /*0078*/ 	.byte	0x04, 0x17
        /*007a*/ 	.short	(.L_27 - .L_26)
.L_26:
        /*007c*/ 	.word	0x00000000
        /*0080*/ 	.short	0x0006
        /*0082*/ 	.short	0x0030
        /*0084*/ 	.byte	0x00, 0xf4, 0x21, 0x00


	//----- nvinfo : EIATTR_KPARAM_INFO
	.align		4
.L_27:
        /*0088*/ 	.byte	0x04, 0x17
        /*008a*/ 	.short	(.L_29 - .L_28)
.L_28:
        /*008c*/ 	.word	0x00000000
        /*0090*/ 	.short	0x0005
        /*0092*/ 	.short	0x0028
        /*0094*/ 	.byte	0x00, 0xf4, 0x21, 0x00


	//----- nvinfo : EIATTR_KPARAM_INFO
	.align		4
.L_29:
        /*0098*/ 	.byte	0x04, 0x17
        /*009a*/ 	.short	(.L_31 - .L_30)
.L_30:
        /*009c*/ 	.word	0x00000000
        /*00a0*/ 	.short	0x0004
        /*00a2*/ 	.short	0x0020
        /*00a4*/ 	.byte	0x00, 0xf4, 0x21, 0x00


	//----- nvinfo : EIATTR_KPARAM_INFO
	.align		4
.L_31:
        /*00a8*/ 	.byte	0x04, 0x17
        /*00aa*/ 	.short	(.L_33 - .L_32)
.L_32:
        /*00ac*/ 	.word	0x00000000
        /*00b0*/ 	.short	0x0003
        /*00b2*/ 	.short	0x0018
        /*00b4*/ 	.byte	0x00, 0xf4, 0x21, 0x00


	//----- nvinfo : EIATTR_KPARAM_INFO
	.align		4
.L_33:
        /*00b8*/ 	.byte	0x04, 0x17
        /*00ba*/ 	.short	(.L_35 - .L_34)
.L_34:
        /*00bc*/ 	.word	0x00000000
        /*00c0*/ 	.short	0x0002
        /*00c2*/ 	.short	0x0010
        /*00c4*/ 	.byte	0x00, 0xf4, 0x21, 0x00


	//----- nvinfo : EIATTR_KPARAM_INFO
	.align		4
.L_35:
        /*00c8*/ 	.byte	0x04, 0x17
        /*00ca*/ 	.short	(.L_37 - .L_36)
.L_36:
        /*00cc*/ 	.word	0x00000000
        /*00d0*/ 	.short	0x0001
        /*00d2*/ 	.short	0x0008
        /*00d4*/ 	.byte	0x00, 0xf4, 0x21, 0x00


	//----- nvinfo : EIATTR_KPARAM_INFO
	.align		4
.L_37:
        /*00d8*/ 	.byte	0x04, 0x17
        /*00da*/ 	.short	(.L_39 - .L_38)
.L_38:
        /*00dc*/ 	.word	0x00000000
        /*00e0*/ 	.short	0x0000
        /*00e2*/ 	.short	0x0000
        /*00e4*/ 	.byte	0x00, 0xf4, 0x21, 0x00


	//----- nvinfo : EIATTR_SPARSE_MMA_MASK
	.align		4
.L_39:
        /*00e8*/ 	.byte	0x03, 0x50
        /*00ea*/ 	.short	0x0000


	//----- nvinfo : EIATTR_MAXREG_COUNT
	.align		4
        /*00ec*/ 	.byte	0x03, 0x1b
        /*00ee*/ 	.short	0x00ff


	//----- nvinfo : EIATTR_EXIT_INSTR_OFFSETS
	.align		4
        /*00f0*/ 	.byte	0x04, 0x1c
        /*00f2*/ 	.short	(.L_41 - .L_40)


	//   ....[0]....
.L_40:
        /*00f4*/ 	.word	0x00000ba0


	//----- nvinfo : EIATTR_REQNTID
	.align		4
.L_41:
        /*00f8*/ 	.byte	0x04, 0x10
        /*00fa*/ 	.short	(.L_43 - .L_42)
.L_42:
        /*00fc*/ 	.word	0x00000080
        /*0100*/ 	.word	0x00000001
        /*0104*/ 	.word	0x00000001


	//----- nvinfo : EIATTR_CBANK_PARAM_SIZE
	.align		4
.L_43:
        /*0108*/ 	.byte	0x03, 0x19
        /*010a*/ 	.short	0x006c


	//----- nvinfo : EIATTR_PARAM_CBANK
	.align		4
        /*010c*/ 	.byte	0x04, 0x0a
        /*010e*/ 	.short	(.L_45 - .L_44)
	.align		4
.L_44:
        /*0110*/ 	.word	index@(.nv.constant0.triton_poi_fused__native_batch_norm_legit_no_training_add_convolution_relu_10)
        /*0114*/ 	.short	0x0210
        /*0116*/ 	.short	0x006c


	//----- nvinfo : EIATTR_SW_WAR
	.align		4
.L_45:
        /*0118*/ 	.byte	0x04, 0x36
        /*011a*/ 	.short	(.L_47 - .L_46)
.L_46:
        /*011c*/ 	.word	0x00000008
.L_47:


//--------------------- .nv.callgraph             --------------------------
	.section	.nv.callgraph,"",@"SHT_CUDA_CALLGRAPH"
	.align	4
	.sectionentsize	8
	.align		4
        /*0000*/ 	.word	0x00000000
	.align		4
        /*0004*/ 	.word	0xffffffff
	.align		4
        /*0008*/ 	.word	0x00000000
	.align		4
        /*000c*/ 	.word	0xfffffffe
	.align		4
        /*0010*/ 	.word	0x00000000
	.align		4
        /*0014*/ 	.word	0xfffffffd
	.align		4
        /*0018*/ 	.word	0x00000000
	.align		4
        /*001c*/ 	.word	0xfffffffc


//--------------------- .nv.constant4             --------------------------
	.section	.nv.constant4,"a",@progbits
	.align	8
	.align		8
.nv.constant4:
        /*0000*/ 	.dword	_$_str
	.align		8
        /*0008*/ 	.dword	_$_str_$_2


//--------------------- .text.triton_poi_fused__native_batch_norm_legit_no_training_add_convolution_relu_10 --------------------------
	.section	.text.triton_poi_fused__native_batch_norm_legit_no_training_add_convolution_relu_10,"ax",@progbits
	.align	128
        .global         triton_poi_fused__native_batch_norm_legit_no_training_add_convolution_relu_10
        .type           triton_poi_fused__native_batch_norm_legit_no_training_add_convolution_relu_10,@function
        .size           triton_poi_fused__native_batch_norm_legit_no_training_add_convolution_relu_10,(.L_x_1 - triton_poi_fused__native_batch_norm_legit_no_training_add_convolution_relu_10)
        .other          triton_poi_fused__native_batch_norm_legit_no_training_add_convolution_relu_10,@"STO_CUDA_ENTRY STV_DEFAULT"
triton_poi_fused__native_batch_norm_legit_no_training_add_convolution_relu_10:
.text.triton_poi_fused__native_batch_norm_legit_no_training_add_convolution_relu_10:
[----:B------:R-:W-:Y:S01]  /*0000*/  LDC R1, c[0x0][0x28] ;  /* 0x00000a00ff017b82 */ /* 0x000fe20000000800 */
[----:B------:R-:W1:Y:S07]  /*0010*/  S2R R0, SR_TID.X ;  /* 0x0000000000007919 */ /* 0x000e6e0000002100 */
[----:B------:R-:W2:Y:S01]  /*0020*/  LDC.64 R4, c[0x0][0x240] ;  /* 0x00009000ff047b82 */ /* 0x000ea20000000a00 */
[----:B------:R-:W-:Y:S01]  /*0030*/  ULDC.64 UR4, c[0x0][0x208] ;  /* 0x0000820000047ab9 */ /* 0x000fe20000000a00 */
[----:B------:R-:W3:Y:S06]  /*0040*/  S2R R7, SR_CTAID.X ;  /* 0x0000000000077919 */ /* 0x000eec0000002500 */
[----:B------:R-:W4:Y:S08]  /*0050*/  LDC.64 R8, c[0x0][0x230] ;  /* 0x00008c00ff087b82 */ /* 0x000f300000000a00 */
[----:B------:R-:W5:Y:S08]  /*0060*/  LDC.64 R32, c[0x0][0x218] ;  /* 0x00008600ff207b82 */ /* 0x000f700000000a00 */
[----:B------:R-:W5:Y:S01]  /*0070*/  LDC.64 R12, c[0x0][0x238] ;  /* 0x00008e00ff0c7b82 */ /* 0x000f620000000a00 */
[----:B-1----:R-:W-:-:S07]  /*0080*/  SHF.L.U32 R0, R0, 0x2, RZ ;  /* 0x0000000200007819 */ /* 0x002fce00000006ff */
[----:B------:R-:W1:Y:S01]  /*0090*/  LDC.64 R16, c[0x0][0x248] ;  /* 0x00009200ff107b82 */ /* 0x000e620000000a00 */
[----:B---3--:R-:W-:Y:S02]  /*00a0*/  SHF.R.S32.HI R3, RZ, 0x16, R7 ;  /* 0x00000016ff037819 */ /* 0x008fe40000011407 */
[----:B------:R-:W-:Y:S02]  /*00b0*/  LOP3.LUT R0, R0, 0x1fc, RZ, 0xc0, !PT ;  /* 0x000001fc00007812 */ /* 0x000fe400078ec0ff */
[----:B------:R-:W-:-:S03]  /*00c0*/  SGXT R3, R3, 0x1 ;  /* 0x000000010303781a */ /* 0x000fc60000000200 */
[----:B------:R-:W3:Y:S01]  /*00d0*/  LDC.64 R20, c[0x0][0x250] ;  /* 0x00009400ff147b82 */ /* 0x000ee20000000a00 */
[----:B------:R-:W-:-:S04]  /*00e0*/  LEA R2, R7, R0, 0x9 ;  /* 0x0000000007027211 */ /* 0x000fc800078e48ff */
[----:B------:R-:W-:-:S04]  /*00f0*/  LEA.HI R3, R3, R2, RZ, 0x6 ;  /* 0x0000000203037211 */ /* 0x000fc800078f30ff */
[----:B------:R-:W-:-:S04]  /*0100*/  LOP3.LUT R3, R3, 0xffffffc0, RZ, 0xc0, !PT ;  /* 0xffffffc003037812 */ /* 0x000fc800078ec0ff */
[----:B------:R-:W-:-:S05]  /*0110*/  IADD3 R0, R2, -R3, RZ ;  /* 0x8000000302007210 */ /* 0x000fca0007ffe0ff */
[----:B--2---:R-:W-:-:S06]  /*0120*/  IMAD.WIDE R4, R0, 0x4, R4 ;  /* 0x0000000400047825 */ /* 0x004fcc00078e0204 */
[----:B------:R-:W2:Y:S01]  /*0130*/  LDG.E.EL.128 R4, desc[UR4][R4.64] ;  /* 0x0000000404047981 */ /* 0x000ea2000c2e1d00 */
[----:B------:R-:W-:Y:S01]  /*0140*/  HFMA2.MMA R3, -RZ, RZ, 1.625, 0 ;  /* 0x3e800000ff037435 */ /* 0x000fe200000001ff */
[----:B----4-:R-:W-:-:S04]  /*0150*/  IMAD.WIDE R8, R0, 0x4, R8 ;  /* 0x0000000400087825 */ /* 0x010fc800078e0208 */
[----:B-----5:R-:W-:Y:S02]  /*0160*/  IMAD.WIDE R32, R2, 0x4, R32 ;  /* 0x0000000402207825 */ /* 0x020fe400078e0220 */
[----:B------:R-:W4:Y:S02]  /*0170*/  LDG.E.EL.128 R8, desc[UR4][R8.64] ;  /* 0x0000000408087981 */ /* 0x000f24000c2e1d00 */
[C---:B0-----:R-:W-:Y:S02]  /*0180*/  IMAD.WIDE R12, R0.reuse, 0x4, R12 ;  /* 0x00000004000c7825 */ /* 0x041fe400078e020c */
[----:B------:R-:W4:Y:S04]  /*0190*/  LDG.E.128 R28, desc[UR4][R32.64] ;  /* 0x00000004201c7981 */ /* 0x000f28000c1e1d00 */
[----:B------:R-:W5:Y:S01]  /*01a0*/  LDG.E.EL.128 R12, desc[UR4][R12.64] ;  /* 0x000000040c0c7981 */ /* 0x000f62000c2e1d00 */
[----:B-1----:R-:W-:-:S04]  /*01b0*/  IMAD.WIDE R16, R0, 0x4, R16 ;  /* 0x0000000400107825 */ /* 0x002fc800078e0210 */
[----:B---3--:R-:W-:-:S04]  /*01c0*/  IMAD.WIDE R20, R0, 0x4, R20 ;  /* 0x0000000400147825 */ /* 0x008fc800078e0214 */
[----:B--2---:R-:W-:Y:S01]  /*01d0*/  FADD R6, R6, 9.9999997473787516356e-06 ;  /* 0x3727c5ac06067421 */ /* 0x004fe20000000000 */
[----:B------:R-:W-:-:S03]  /*01e0*/  FADD R7, R7, 9.9999997473787516356e-06 ;  /* 0x3727c5ac07077421 */ /* 0x000fc60000000000 */
[----:B------:R-:W0:Y:S08]  /*01f0*/  MUFU.SQRT R18, R6 ;  /* 0x0000000600127308 */ /* 0x000e300000002000 */
[----:B------:R-:W1:Y:S01]  /*0200*/  MUFU.SQRT R19, R7 ;  /* 0x0000000700137308 */ /* 0x000e620000002000 */
[C---:B0-----:R-:W-:Y:S02]  /*0210*/  FSETP.GT.AND P0, PT, R18.reuse, 8.50705917302346158658e+37, PT ;  /* 0x7e8000001200780b */ /* 0x041fe40003f04000 */
[----:B------:R-:W-:-:S02]  /*0220*/  FSETP.GEU.AND P2, PT, R18, 1.175494350822287508e-38, PT ;  /* 0x008000001200780b */ /* 0x000fc40003f4e000 */
[C---:B-1----:R-:W-:Y:S02]  /*0230*/  FSETP.GT.AND P1, PT, R19.reuse, 8.50705917302346158658e+37, PT ;  /* 0x7e8000001300780b */ /* 0x042fe40003f24000 */
[----:B------:R-:W-:-:S07]  /*0240*/  FSETP.GEU.AND P3, PT, R19, 1.175494350822287508e-38, PT ;  /* 0x008000001300780b */ /* 0x000fce0003f6e000 */
[----:B------:R-:W-:-:S04]  /*0250*/  @P0 FMUL R18, R18, 0.25 ;  /* 0x3e80000012120820 */ /* 0x000fc80000400000 */
[----:B------:R-:W-:Y:S01]  /*0260*/  @!P2 FMUL R18, R18, 16777216 ;  /* 0x4b8000001212a820 */ /* 0x000fe20000400000 */
[----:B------:R-:W-:-:S04]  /*0270*/  @P1 FMUL R19, R19, 0.25 ;  /* 0x3e80000013131820 */ /* 0x000fc80000400000 */
[----:B------:R-:W-:Y:S01]  /*0280*/  @!P3 FMUL R19, R19, 16777216 ;  /* 0x4b8000001313b820 */ /* 0x000fe20000400000 */
[----:B------:R-:W0:Y:S01]  /*0290*/  MUFU.RCP R18, R18 ;  /* 0x0000001200127308 */ /* 0x000e220000001000 */
[----:B------:R-:W-:-:S07]  /*02a0*/  FSEL R22, R3, 1, P1 ;  /* 0x3f80000003167808 */ /* 0x000fce0000800000 */
[----:B------:R-:W1:Y:S01]  /*02b0*/  MUFU.RCP R19, R19 ;  /* 0x0000001300137308 */ /* 0x000e620000001000 */
[----:B------:R-:W-:Y:S01]  /*02c0*/  FSEL R7, R3, 1, P0 ;  /* 0x3f80000003077808 */ /* 0x000fe20000000000 */
[----:B------:R-:W-:-:S04]  /*02d0*/  @!P3 FMUL R22, R22, 16777216 ;  /* 0x4b8000001616b820 */ /* 0x000fc80000400000 */
[----:B------:R-:W-:-:S04]  /*02e0*/  @!P2 FMUL R7, R7, 16777216 ;  /* 0x4b8000000707a820 */ /* 0x000fc80000400000 */
[----:B0-----:R-:W-:Y:S01]  /*02f0*/  FMUL R6, R18, R7 ;  /* 0x0000000712067220 */ /* 0x001fe20000400000 */
[----:B-1----:R-:W-:Y:S02]  /*0300*/  FMUL R24, R19, R22 ;  /* 0x0000001613187220 */ /* 0x002fe40000400000 */
[----:B------:R-:W2:Y:S04]  /*0310*/  LDG.E.EL.128 R16, desc[UR4][R16.64] ;  /* 0x0000000410107981 */ /* 0x000ea8000c2e1d00 */
[----:B------:R-:W2:Y:S01]  /*0320*/  LDG.E.EL.128 R20, desc[UR4][R20.64] ;  /* 0x0000000414147981 */ /* 0x000ea2000c2e1d00 */
[----:B----4-:R-:W-:-:S04]  /*0330*/  FADD R11, R31, R11 ;  /* 0x0000000b1f0b7221 */ /* 0x010fc80000000000 */
[----:B-----5:R-:W-:-:S04]  /*0340*/  FADD R15, -R15, R11 ;  /* 0x0000000b0f0f7221 */ /* 0x020fc80000000100 */
[----:B------:R-:W-:-:S04]  /*0350*/  FMUL R24, R24, R15 ;  /* 0x0000000f18187220 */ /* 0x000fc80000400000 */
[----:B--2---:R-:W-:Y:S02]  /*0360*/  FFMA R19, R19, R24, R23 ;  /* 0x0000001813137223 */ /* 0x004fe40000000017 */
[----:B------:R-:W0:Y:S02]  /*0370*/  LDC.64 R24, c[0x0][0x260] ;  /* 0x00009800ff187b82 */ /* 0x000e240000000a00 */
[----:B0-----:R-:W-:-:S06]  /*0380*/  IMAD.WIDE R24, R0, 0x4, R24 ;  /* 0x0000000400187825 */ /* 0x001fcc00078e0218 */
[----:B------:R-:W2:Y:S01]  /*0390*/  LDG.E.EL.128 R24, desc[UR4][R24.64] ;  /* 0x0000000418187981 */ /* 0x000ea2000c2e1d00 */
[----:B------:R-:W-:Y:S01]  /*03a0*/  FADD R10, R30, R10 ;  /* 0x0000000a1e0a7221 */ /* 0x000fe20000000000 */
[----:B------:R-:W-:-:S03]  /*03b0*/  FADD R5, R5, 9.9999997473787516356e-06 ;  /* 0x3727c5ac05057421 */ /* 0x000fc60000000000 */
[----:B------:R-:W-:Y:S02]  /*03c0*/  FADD R7, -R14, R10 ;  /* 0x0000000a0e077221 */ /* 0x000fe40000000100 */
[----:B------:R-:W0:Y:S01]  /*03d0*/  MUFU.SQRT R14, R5 ;  /* 0x00000005000e7308 */ /* 0x000e220000002000 */
[----:B------:R-:W-:-:S07]  /*03e0*/  FADD R15, R4, 9.9999997473787516356e-06 ;  /* 0x3727c5ac040f7421 */ /* 0x000fce0000000000 */
[----:B------:R-:W1:Y:S01]  /*03f0*/  MUFU.SQRT R15, R15 ;  /* 0x0000000f000f7308 */ /* 0x000e620000002000 */
[----:B------:R-:W-:Y:S01]  /*0400*/  FMUL R7, R6, R7 ;  /* 0x0000000706077220 */ /* 0x000fe20000400000 */
[C---:B0-----:R-:W-:Y:S02]  /*0410*/  FSETP.GT.AND P0, PT, R14.reuse, 8.50705917302346158658e+37, PT ;  /* 0x7e8000000e00780b */ /* 0x041fe40003f04000 */
[----:B------:R-:W-:Y:S01]  /*0420*/  FSETP.GEU.AND P2, PT, R14, 1.175494350822287508e-38, PT ;  /* 0x008000000e00780b */ /* 0x000fe20003f4e000 */
[----:B------:R-:W-:Y:S01]  /*0430*/  FFMA R18, R18, R7, R22 ;  /* 0x0000000712127223 */ /* 0x000fe20000000016 */
[C---:B-1----:R-:W-:Y:S02]  /*0440*/  FSETP.GT.AND P1, PT, R15.reuse, 8.50705917302346158658e+37, PT ;  /* 0x7e8000000f00780b */ /* 0x042fe40003f24000 */
[----:B------:R-:W-:-:S07]  /*0450*/  FSETP.GEU.AND P3, PT, R15, 1.175494350822287508e-38, PT ;  /* 0x008000000f00780b */ /* 0x000fce0003f6e000 */
[----:B------:R-:W-:-:S04]  /*0460*/  @P0 FMUL R14, R14, 0.25 ;  /* 0x3e8000000e0e0820 */ /* 0x000fc80000400000 */
[----:B------:R-:W-:-:S04]  /*0470*/  @!P2 FMUL R14, R14, 16777216 ;  /* 0x4b8000000e0ea820 */ /* 0x000fc80000400000 */
[----:B------:R-:W0:Y:S01]  /*0480*/  MUFU.RCP R4, R14 ;  /* 0x0000000e00047308 */ /* 0x000e220000001000 */
[----:B------:R-:W-:Y:S01]  /*0490*/  @P1 FMUL R15, R15, 0.25 ;  /* 0x3e8000000f0f1820 */ /* 0x000fe20000400000 */
[----:B------:R-:W-:-:S03]  /*04a0*/  FSEL R5, R3, 1, P0 ;  /* 0x3f80000003057808 */ /* 0x000fc60000000000 */
[----:B------:R-:W-:Y:S01]  /*04b0*/  @!P3 FMUL R15, R15, 16777216 ;  /* 0x4b8000000f0fb820 */ /* 0x000fe20000400000 */
[----:B------:R-:W-:Y:S01]  /*04c0*/  FADD R9, R29, R9 ;  /* 0x000000091d097221 */ /* 0x000fe20000000000 */
[----:B------:R-:W-:-:S04]  /*04d0*/  @!P2 FMUL R5, R5, 16777216 ;  /* 0x4b8000000505a820 */ /* 0x000fc80000400000 */
[----:B------:R-:W-:Y:S01]  /*04e0*/  MUFU.RCP R15, R15 ;  /* 0x0000000f000f7308 */ /* 0x000fe20000001000 */
[----:B------:R-:W-:Y:S01]  /*04f0*/  FADD R13, -R13, R9 ;  /* 0x000000090d0d7221 */ /* 0x000fe20000000100 */
[----:B0-----:R-:W-:-:S04]  /*0500*/  FMUL R4, R4, R5 ;  /* 0x0000000504047220 */ /* 0x001fc80000400000 */
[----:B------:R-:W-:-:S04]  /*0510*/  FMUL R4, R4, R13 ;  /* 0x0000000d04047220 */ /* 0x000fc80000400000 */
[----:B------:R-:W-:Y:S02]  /*0520*/  FFMA R17, R17, R4, R21 ;  /* 0x0000000411117223 */ /* 0x000fe40000000015 */
[----:B------:R-:W0:Y:S01]  /*0530*/  LDC.64 R4, c[0x0][0x210] ;  /* 0x00008400ff047b82 */ /* 0x000e220000000a00 */
[----:B------:R-:W-:-:S04]  /*0540*/  FADD R8, R28, R8 ;  /* 0x000000081c087221 */ /* 0x000fc80000000000 */
[----:B------:R-:W-:Y:S01]  /*0550*/  FADD R12, -R12, R8 ;  /* 0x000000080c0c7221 */ /* 0x000fe20000000100 */
[----:B0-----:R-:W-:-:S04]  /*0560*/  IMAD.WIDE R28, R2, 0x4, R4 ;  /* 0x00000004021c7825 */ /* 0x001fc800078e0204 */
[----:B--2---:R-:W-:-:S06]  /*0570*/  FADD R22, R24, 9.9999997473787516356e-06 ;  /* 0x3727c5ac18167421 */ /* 0x004fcc0000000000 */
[----:B------:R-:W0:Y:S01]  /*0580*/  MUFU.SQRT R22, R22 ;  /* 0x0000001600167308 */ /* 0x000e220000002000 */
[----:B------:R-:W-:Y:S01]  /*0590*/  FADD R26, R26, 9.9999997473787516356e-06 ;  /* 0x3727c5ac1a1a7421 */ /* 0x000fe20000000000 */
[----:B------:R-:W-:Y:S01]  /*05a0*/  FADD R27, R27, 9.9999997473787516356e-06 ;  /* 0x3727c5ac1b1b7421 */ /* 0x000fe20000000000 */
[----:B------:R-:W-:-:S05]  /*05b0*/  FADD R25, R25, 9.9999997473787516356e-06 ;  /* 0x3727c5ac19197421 */ /* 0x000fca0000000000 */
[----:B------:R-:W1:Y:S08]  /*05c0*/  MUFU.SQRT R6, R26 ;  /* 0x0000001a00067308 */ /* 0x000e700000002000 */
[----:B------:R-:W2:Y:S01]  /*05d0*/  MUFU.SQRT R14, R27 ;  /* 0x0000001b000e7308 */ /* 0x000ea20000002000 */
[----:B0-----:R-:W-:-:S07]  /*05e0*/  FSETP.GT.AND P0, PT, R22, 8.50705917302346158658e+37, PT ;  /* 0x7e8000001600780b */ /* 0x001fce0003f04000 */
[----:B------:R-:W0:Y:S01]  /*05f0*/  MUFU.SQRT R7, R25 ;  /* 0x0000001900077308 */ /* 0x000e220000002000 */
[C---:B------:R-:W-:Y:S02]  /*0600*/  FSEL R24, R3.reuse, 1, P1 ;  /* 0x3f80000003187808 */ /* 0x040fe40000800000 */
[----:B-1----:R-:W-:Y:S02]  /*0610*/  FSETP.GT.AND P6, PT, R6, 8.50705917302346158658e+37, PT ;  /* 0x7e8000000600780b */ /* 0x002fe40003fc4000 */
[----:B------:R-:W-:Y:S02]  /*0620*/  FSETP.GEU.AND P1, PT, R22, 1.175494350822287508e-38, PT ;  /* 0x008000001600780b */ /* 0x000fe40003f2e000 */
[----:B--2---:R-:W-:Y:S01]  /*0630*/  FSETP.GT.AND P5, PT, R14, 8.50705917302346158658e+37, PT ;  /* 0x7e8000000e00780b */ /* 0x004fe20003fa4000 */
[----:B------:R-:W-:Y:S01]  /*0640*/  @!P3 FMUL R24, R24, 16777216 ;  /* 0x4b8000001818b820 */ /* 0x000fe20000400000 */
[----:B------:R-:W-:Y:S01]  /*0650*/  @P0 FMUL R22, R22, 0.25 ;  /* 0x3e80000016160820 */ /* 0x000fe20000400000 */
[----:B------:R-:W-:-:S02]  /*0660*/  FSEL R13, R3, 1, P0 ;  /* 0x3f800000030d7808 */ /* 0x000fc40000000000 */
[----:B------:R-:W-:Y:S02]  /*0670*/  FSETP.GEU.AND P3, PT, R6, 1.175494350822287508e-38, PT ;  /* 0x008000000600780b */ /* 0x000fe40003f6e000 */
[C---:B0-----:R-:W-:Y:S02]  /*0680*/  FSETP.GT.AND P2, PT, R7.reuse, 8.50705917302346158658e+37, PT ;  /* 0x7e8000000700780b */ /* 0x041fe40003f44000 */
[----:B------:R-:W-:Y:S02]  /*0690*/  FSETP.GEU.AND P0, PT, R14, 1.175494350822287508e-38, PT ;  /* 0x008000000e00780b */ /* 0x000fe40003f0e000 */
[----:B------:R-:W-:Y:S01]  /*06a0*/  FSETP.GEU.AND P4, PT, R7, 1.175494350822287508e-38, PT ;  /* 0x008000000700780b */ /* 0x000fe20003f8e000 */
[----:B------:R-:W-:Y:S02]  /*06b0*/  FMUL R15, R15, R24 ;  /* 0x000000180f0f7220 */ /* 0x000fe40000400000 */
[----:B------:R-:W0:Y:S01]  /*06c0*/  LDC.64 R24, c[0x0][0x228] ;  /* 0x00008a00ff187b82 */ /* 0x000e220000000a00 */
[----:B------:R-:W-:Y:S01]  /*06d0*/  @P6 FMUL R6, R6, 0.25 ;  /* 0x3e80000006066820 */ /* 0x000fe20000400000 */
[----:B------:R-:W-:Y:S01]  /*06e0*/  @P5 FMUL R14, R14, 0.25 ;  /* 0x3e8000000e0e5820 */ /* 0x000fe20000400000 */
[----:B------:R-:W-:-:S03]  /*06f0*/  @!P1 FMUL R22, R22, 16777216 ;  /* 0x4b80000016169820 */ /* 0x000fc60000400000 */
[----:B------:R-:W-:Y:S01]  /*0700*/  @P2 FMUL R7, R7, 0.25 ;  /* 0x3e80000007072820 */ /* 0x000fe20000400000 */
[----:B------:R-:W-:Y:S01]  /*0710*/  @!P3 FMUL R6, R6, 16777216 ;  /* 0x4b8000000606b820 */ /* 0x000fe20000400000 */
[----:B------:R-:W-:Y:S02]  /*0720*/  @!P0 FMUL R14, R14, 16777216 ;  /* 0x4b8000000e0e8820 */ /* 0x000fe40000400000 */
[----:B------:R-:W-:Y:S01]  /*0730*/  @!P4 FMUL R7, R7, 16777216 ;  /* 0x4b8000000707c820 */ /* 0x000fe20000400000 */
[----:B------:R-:W1:Y:S01]  /*0740*/  MUFU.RCP R22, R22 ;  /* 0x0000001600167308 */ /* 0x000e620000001000 */
[----:B------:R-:W-:Y:S01]  /*0750*/  FMUL R15, R15, R12 ;  /* 0x0000000c0f0f7220 */ /* 0x000fe20000400000 */
[----:B------:R-:W-:-:S06]  /*0760*/  FSEL R12, R3, 1, P2 ;  /* 0x3f800000030c7808 */ /* 0x000fcc0001000000 */
[----:B------:R2:W3:Y:S08]  /*0770*/  MUFU.RCP R21, R7 ;  /* 0x0000000700157308 */ /* 0x0004f00000001000 */
[----:B------:R-:W4:Y:S01]  /*0780*/  MUFU.RCP R6, R6 ;  /* 0x0000000600067308 */ /* 0x000f220000001000 */
[----:B--2---:R-:W-:-:S07]  /*0790*/  FSEL R7, R3, 1, P6 ;  /* 0x3f80000003077808 */ /* 0x004fce0003000000 */
[----:B------:R-:W2:Y:S01]  /*07a0*/  MUFU.RCP R14, R14 ;  /* 0x0000000e000e7308 */ /* 0x000ea20000001000 */
[----:B------:R-:W-:Y:S01]  /*07b0*/  FSEL R3, R3, 1, P5 ;  /* 0x3f80000003037808 */ /* 0x000fe20002800000 */
[----:B------:R-:W-:Y:S01]  /*07c0*/  @!P1 FMUL R13, R13, 16777216 ;  /* 0x4b8000000d0d9820 */ /* 0x000fe20000400000 */
[----:B------:R-:W-:Y:S01]  /*07d0*/  @!P4 FMUL R12, R12, 16777216 ;  /* 0x4b8000000c0cc820 */ /* 0x000fe20000400000 */
[----:B------:R-:W-:Y:S01]  /*07e0*/  @!P3 FMUL R7, R7, 16777216 ;  /* 0x4b8000000707b820 */ /* 0x000fe20000400000 */
[----:B0-----:R-:W-:-:S04]  /*07f0*/  IMAD.WIDE R26, R0, 0x4, R24 ;  /* 0x00000004001a7825 */ /* 0x001fc800078e0218 */
[----:B------:R-:W-:Y:S01]  /*0800*/  @!P0 FMUL R3, R3, 16777216 ;  /* 0x4b80000003038820 */ /* 0x000fe20000400000 */
[----:B------:R-:W-:Y:S01]  /*0810*/  FFMA R16, R16, R15, R20 ;  /* 0x0000000f10107223 */ /* 0x000fe20000000014 */
[----:B-1----:R-:W-:Y:S01]  /*0820*/  FMUL R22, R22, R13 ;  /* 0x0000000d16167220 */ /* 0x002fe20000400000 */
[----:B---3--:R-:W-:Y:S01]  /*0830*/  FMUL R21, R21, R12 ;  /* 0x0000000c15157220 */ /* 0x008fe20000400000 */
[----:B----4-:R-:W-:Y:S02]  /*0840*/  FMUL R20, R6, R7 ;  /* 0x0000000706147220 */ /* 0x010fe40000400000 */
[----:B------:R-:W3:Y:S01]  /*0850*/  LDG.E.128 R4, desc[UR4][R28.64] ;  /* 0x000000041c047981 */ /* 0x000ee2000c1e1d00 */
[----:B--2---:R-:W-:-:S03]  /*0860*/  FMUL R3, R14, R3 ;  /* 0x000000030e037220 */ /* 0x004fc60000400000 */
[----:B------:R-:W3:Y:S02]  /*0870*/  LDG.E.EL.128 R12, desc[UR4][R26.64] ;  /* 0x000000041a0c7981 */ /* 0x000ee4000c2e1d00 */
[----:B---3--:R-:W-:Y:S01]  /*0880*/  FADD R7, R7, R15 ;  /* 0x0000000f07077221 */ /* 0x008fe20000000000 */
[----:B------:R-:W-:Y:S02]  /*0890*/  FADD R6, R6, R14 ;  /* 0x0000000e06067221 */ /* 0x000fe40000000000 */
[----:B------:R-:W0:Y:S01]  /*08a0*/  LDC.64 R14, c[0x0][0x258] ;  /* 0x00009600ff0e7b82 */ /* 0x000e220000000a00 */
[----:B------:R-:W-:Y:S01]  /*08b0*/  FADD R5, R5, R13 ;  /* 0x0000000d05057221 */ /* 0x000fe20000000000 */
[----:B------:R-:W-:Y:S01]  /*08c0*/  FADD R4, R4, R12 ;  /* 0x0000000c04047221 */ /* 0x000fe20000000000 */
[----:B0-----:R-:W-:-:S06]  /*08d0*/  IMAD.WIDE R14, R0, 0x4, R14 ;  /* 0x00000004000e7825 */ /* 0x001fcc00078e020e */
[----:B------:R-:W2:Y:S02]  /*08e0*/  LDG.E.EL.128 R12, desc[UR4][R14.64] ;  /* 0x000000040e0c7981 */ /* 0x000ea4000c2e1d00 */
[----:B--2---:R-:W-:Y:S01]  /*08f0*/  FADD R24, -R13, R5 ;  /* 0x000000050d187221 */ /* 0x004fe20000000100 */
[----:B------:R-:W-:Y:S01]  /*0900*/  FADD R27, -R14, R6 ;  /* 0x000000060e1b7221 */ /* 0x000fe20000000100 */
[----:B------:R-:W-:Y:S02]  /*0910*/  FADD R25, -R12, R4 ;  /* 0x000000040c197221 */ /* 0x000fe40000000100 */
[----:B------:R-:W-:Y:S01]  /*0920*/  FMUL R24, R24, R21 ;  /* 0x0000001518187220 */ /* 0x000fe20000400000 */
[----:B------:R-:W-:Y:S01]  /*0930*/  FMUL R27, R27, R20 ;  /* 0x000000141b1b7220 */ /* 0x000fe20000400000 */
[----:B------:R-:W0:Y:S08]  /*0940*/  LDC.64 R12, c[0x0][0x268] ;  /* 0x00009a00ff0c7b82 */ /* 0x000e300000000a00 */
[----:B------:R-:W1:Y:S01]  /*0950*/  LDC.64 R20, c[0x0][0x270] ;  /* 0x00009c00ff147b82 */ /* 0x000e620000000a00 */
[----:B------:R-:W-:Y:S01]  /*0960*/  FMUL R25, R25, R22 ;  /* 0x0000001619197220 */ /* 0x000fe20000400000 */
[----:B------:R-:W-:Y:S01]  /*0970*/  FADD R26, -R15, R7 ;  /* 0x000000070f1a7221 */ /* 0x000fe20000000100 */
[----:B0-----:R-:W-:-:S06]  /*0980*/  IMAD.WIDE R12, R0, 0x4, R12 ;  /* 0x00000004000c7825 */ /* 0x001fcc00078e020c */
[----:B------:R-:W2:Y:S01]  /*0990*/  LDG.E.EL.128 R12, desc[UR4][R12.64] ;  /* 0x000000040c0c7981 */ /* 0x000ea2000c2e1d00 */
[----:B-1----:R-:W-:-:S06]  /*09a0*/  IMAD.WIDE R20, R0, 0x4, R20 ;  /* 0x0000000400147825 */ /* 0x002fcc00078e0214 */
[----:B------:R-:W2:Y:S01]  /*09b0*/  LDG.E.EL.128 R20, desc[UR4][R20.64] ;  /* 0x0000000414147981 */ /* 0x000ea2000c2e1d00 */
[----:B------:R-:W-:-:S03]  /*09c0*/  FMUL R26, R26, R3 ;  /* 0x000000031a1a7220 */ /* 0x000fc60000400000 */
[----:B------:R-:W-:Y:S04]  /*09d0*/  STG.E.128 desc[UR4][R28.64], R4 ;  /* 0x000000041c007986 */ /* 0x000fe8000c101d04 */
[----:B------:R-:W-:Y:S01]  /*09e0*/  STG.E.128 desc[UR4][R32.64], R8 ;  /* 0x0000000820007986 */ /* 0x000fe2000c101d04 */
[----:B--2---:R-:W-:Y:S01]  /*09f0*/  FFMA R0, R12, R25, R20 ;  /* 0x000000190c007223 */ /* 0x004fe20000000014 */
[----:B------:R-:W-:Y:S02]  /*0a00*/  FFMA R3, R13, R24, R21 ;  /* 0x000000180d037223 */ /* 0x000fe40000000015 */
[----:B------:R-:W0:Y:S01]  /*0a10*/  LDC.64 R24, c[0x0][0x220] ;  /* 0x00008800ff187b82 */ /* 0x000e220000000a00 */
[----:B------:R-:W-:Y:S01]  /*0a20*/  FFMA R14, R14, R27, R22 ;  /* 0x0000001b0e0e7223 */ /* 0x000fe20000000016 */
[----:B------:R-:W-:Y:S01]  /*0a30*/  FFMA R15, R15, R26, R23 ;  /* 0x0000001a0f0f7223 */ /* 0x000fe20000000017 */
[----:B------:R-:W-:-:S02]  /*0a40*/  FSETP.GEU.AND P0, PT, R0, RZ, PT ;  /* 0x000000ff0000720b */ /* 0x000fc40003f0e000 */
[----:B------:R-:W-:Y:S02]  /*0a50*/  FSETP.GEU.AND P1, PT, R3, RZ, PT ;  /* 0x000000ff0300720b */ /* 0x000fe40003f2e000 */
[----:B------:R-:W-:Y:S02]  /*0a60*/  FSEL R23, R0, RZ, P0 ;  /* 0x000000ff00177208 */ /* 0x000fe40000000000 */
[C---:B------:R-:W-:Y:S02]  /*0a70*/  FSETP.GEU.AND P0, PT, R14.reuse, RZ, PT ;  /* 0x000000ff0e00720b */ /* 0x040fe40003f0e000 */
[----:B------:R-:W-:Y:S02]  /*0a80*/  FSETP.GEU.AND P2, PT, R15, RZ, PT ;  /* 0x000000ff0f00720b */ /* 0x000fe40003f4e000 */
[----:B------:R-:W-:Y:S02]  /*0a90*/  FSEL R0, R3, RZ, P1 ;  /* 0x000000ff03007208 */ /* 0x000fe40000800000 */
[----:B------:R-:W-:-:S02]  /*0aa0*/  FSEL R3, R14, RZ, P0 ;  /* 0x000000ff0e037208 */ /* 0x000fc40000000000 */
[----:B------:R-:W-:Y:S01]  /*0ab0*/  FSEL R12, R15, RZ, P2 ;  /* 0x000000ff0f0c7208 */ /* 0x000fe20001000000 */
[----:B------:R-:W-:Y:S01]  /*0ac0*/  FADD R13, R17, R0 ;  /* 0x00000000110d7221 */ /* 0x000fe20000000000 */
[C---:B------:R-:W-:Y:S01]  /*0ad0*/  FSETP.GEU.AND P1, PT, R16.reuse, -R23, PT ;  /* 0x800000171000720b */ /* 0x040fe20003f2e000 */
[----:B------:R-:W-:Y:S01]  /*0ae0*/  FADD R16, R16, R23 ;  /* 0x0000001710107221 */ /* 0x000fe20000000000 */
[C---:B------:R-:W-:Y:S01]  /*0af0*/  FADD R14, R18.reuse, R3 ;  /* 0x00000003120e7221 */ /* 0x040fe20000000000 */
[----:B------:R-:W-:Y:S01]  /*0b00*/  FADD R15, R19, R12 ;  /* 0x0000000c130f7221 */ /* 0x000fe20000000000 */
[----:B------:R-:W-:Y:S02]  /*0b10*/  FSETP.GEU.AND P0, PT, R17, -R0, PT ;  /* 0x800000001100720b */ /* 0x000fe40003f0e000 */
[----:B------:R-:W-:Y:S02]  /*0b20*/  FSETP.GEU.AND P2, PT, R18, -R3, PT ;  /* 0x800000031200720b */ /* 0x000fe40003f4e000 */
[----:B------:R-:W-:Y:S01]  /*0b30*/  FSETP.GEU.AND P3, PT, R19, -R12, PT ;  /* 0x8000000c1300720b */ /* 0x000fe20003f6e000 */
[----:B0-----:R-:W-:Y:S01]  /*0b40*/  IMAD.WIDE R24, R2, 0x4, R24 ;  /* 0x0000000402187825 */ /* 0x001fe200078e0218 */
[----:B------:R-:W-:-:S02]  /*0b50*/  FSEL R12, R16, RZ, P1 ;  /* 0x000000ff100c7208 */ /* 0x000fc40000800000 */
[----:B------:R-:W-:Y:S02]  /*0b60*/  FSEL R13, R13, RZ, P0 ;  /* 0x000000ff0d0d7208 */ /* 0x000fe40000000000 */
[----:B------:R-:W-:Y:S02]  /*0b70*/  FSEL R14, R14, RZ, P2 ;  /* 0x000000ff0e0e7208 */ /* 0x000fe40001000000 */
[----:B------:R-:W-:-:S05]  /*0b80*/  FSEL R15, R15, RZ, P3 ;  /* 0x000000ff0f0f7208 */ /* 0x000fca0001800000 */
[----:B------:R-:W-:Y:S01]  /*0b90*/  STG.E.128 desc[UR4][R24.64], R12 ;  /* 0x0000000c18007986 */ /* 0x000fe2000c101d04 */
[----:B------:R-:W-:Y:S05]  /*0ba0*/  EXIT ;  /* 0x000000000000794d */ /* 0x000fea0003800000 */
.L_x_0:
[----:B------:R-:W-:-:S00]  /*0bb0*/  BRA `(.L_x_0) ;  /* 0xfffffffc00fc7947 */ /* 0x000fc0000383ffff */
[----:B------:R-:W-:-:S00]  /*0bc0*/  NOP ;  /* 0x0000000000007918 */ /* 0x000fc00000000000 */
        /* <DEDUP_REMOVED lines=11> */
.L_x_1:


//--------------------- .nv.global.init           --------------------------
	.section	.nv.global.init,"aw",@progbits
.nv.global.init:
	.type		_$_str,@object
	.size		_$_str,(_$_str_$_2 - _$_str)
_$_str:
        /*0000*/ 	.byte	0x5f, 0x5f, 0x43, 0x55, 0x44, 0x41, 0x5f, 0x46, 0x54, 0x5a, 0x00
	.type		_$_str_$_2,@object
	.size		_$_str_$_2,(.L_1 - _$_str_$_2)
_$_str_$_2:
        /*000b*/ 	.byte	0x5f, 0x5f, 0x43, 0x55, 0x44, 0x41, 0x5f, 0x50, 0x52, 0x45, 0x43, 0x5f, 0x53, 0x51, 0x52, 0x54
        /*001b*/ 	.byte	0x00
.L_1:


//--------------------- .nv.constant0.triton_poi_fused__native_batch_norm_legit_no_training_add_convolution_relu_10 --------------------------
	.section	.nv.constant0.triton_poi_fused__native_batch_norm_legit_no_training_add_convolution_relu_10,"a",@progbits
	.sectionflags	@""
	.align	4
.nv.constant0.triton_poi_fused__native_batch_norm_legit_no_training_add_convolution_relu_10:
	.zero		636
